//
// Generated by NVIDIA NVVM Compiler
//
// Compiler Build ID: CL-36424714
// Cuda compilation tools, release 13.0, V13.0.88
// Based on NVVM 20.0.0
//

.version 9.0
.target sm_100
.address_size 64

	// .globl	_Z9array_sumPfS_i
// _ZZ9array_sumPfS_iE10partialSum has been demoted

.visible .entry _Z9array_sumPfS_i(
	.param .u64 .ptr .align 1 _Z9array_sumPfS_i_param_0,
	.param .u64 .ptr .align 1 _Z9array_sumPfS_i_param_1,
	.param .u32 _Z9array_sumPfS_i_param_2
)
{
	.reg .pred 	%p<8>;
	.reg .b32 	%r<24>;
	.reg .b32 	%f<7>;
	.reg .b64 	%rd<11>;
	// demoted variable
	.shared .align 4 .b8 _ZZ9array_sumPfS_iE10partialSum[4096];
	ld.param.u64 	%rd3, [_Z9array_sumPfS_i_param_0];
	ld.param.u64 	%rd2, [_Z9array_sumPfS_i_param_1];
	ld.param.u32 	%r10, [_Z9array_sumPfS_i_param_2];
	cvta.to.global.u64 	%rd1, %rd3;
	mov.u32 	%r1, %ctaid.x;
	mov.u32 	%r23, %ntid.x;
	mul.lo.s32 	%r11, %r1, %r23;
	mov.u32 	%r3, %tid.x;
	add.s32 	%r4, %r11, %r3;
	add.s32 	%r5, %r4, %r11;
	setp.ge.u32 	%p1, %r5, %r10;
	shl.b32 	%r12, %r3, 2;
	mov.u32 	%r13, _ZZ9array_sumPfS_iE10partialSum;
	add.s32 	%r6, %r13, %r12;
	@%p1 bra 	$L__BB0_2;
	mul.wide.u32 	%rd4, %r5, 4;
	add.s64 	%rd5, %rd1, %rd4;
	ld.global.f32 	%f1, [%rd5];
	st.shared.f32 	[%r6], %f1;
	bra.uni 	$L__BB0_3;
$L__BB0_2:
	mov.b32 	%r14, 0;
	st.shared.u32 	[%r6], %r14;
$L__BB0_3:
	add.s32 	%r7, %r5, %r23;
	setp.ge.u32 	%p2, %r7, %r10;
	@%p2 bra 	$L__BB0_5;
	mul.wide.u32 	%rd6, %r7, 4;
	add.s64 	%rd7, %rd1, %rd6;
	ld.global.f32 	%f2, [%rd7];
	shl.b32 	%r18, %r23, 2;
	add.s32 	%r19, %r6, %r18;
	st.shared.f32 	[%r19], %f2;
	bra.uni 	$L__BB0_6;
$L__BB0_5:
	shl.b32 	%r15, %r23, 2;
	add.s32 	%r16, %r6, %r15;
	mov.b32 	%r17, 0;
	st.shared.u32 	[%r16], %r17;
$L__BB0_6:
	bar.sync 	0;
$L__BB0_7:
	setp.ge.u32 	%p3, %r3, %r23;
	@%p3 bra 	$L__BB0_9;
	shl.b32 	%r20, %r23, 2;
	add.s32 	%r21, %r6, %r20;
	ld.shared.f32 	%f3, [%r21];
	ld.shared.f32 	%f4, [%r6];
	add.f32 	%f5, %f3, %f4;
	st.shared.f32 	[%r6], %f5;
$L__BB0_9:
	bar.sync 	0;
	shr.u32 	%r9, %r23, 1;
	setp.gt.u32 	%p4, %r23, 1;
	mov.u32 	%r23, %r9;
	@%p4 bra 	$L__BB0_7;
	setp.ne.s32 	%p5, %r3, 0;
	shl.b32 	%r22, %r4, 1;
	setp.ge.s32 	%p6, %r22, %r10;
	or.pred  	%p7, %p5, %p6;
	@%p7 bra 	$L__BB0_12;
	ld.shared.f32 	%f6, [_ZZ9array_sumPfS_iE10partialSum];
	cvta.to.global.u64 	%rd8, %rd2;
	mul.wide.u32 	%rd9, %r1, 4;
	add.s64 	%rd10, %rd8, %rd9;
	st.global.f32 	[%rd10], %f6;
$L__BB0_12:
	ret;

}


// ===== COMPILED SASS (sm_100) =====

	.target	sm_100

	.elftype	@"ET_EXEC"


//--------------------- .note.nv.tkinfo           --------------------------
	.section	.note.nv.tkinfo,"",@"SHT_NOTE"
	.sectionflags	@"SHF_NOTE_NV_TKINFO"
	.tkinfo
        /*0018*/ 	.word	0x00000002
        /*0030*/ 	.string	""
        /*0030*/ 	.string	"ptxas"
        /*0030*/ 	.string	"Cuda compilation tools, release 13.0, V13.0.88"
        /*0030*/ 	.string	"Build cuda_13.0.r13.0/compiler.36424714_0"
        /*0030*/ 	.string	"-arch sm_100 -m 64 "



//--------------------- .note.nv.cuinfo           --------------------------
	.section	.note.nv.cuinfo,"",@"SHT_NOTE"
	.sectionflags	@"SHF_NOTE_NV_CUINFO"
        /*0018*/ 	.short	0x0002
        /*001a*/ 	.short	0x0064
        /*001c*/ 	.short	0x0082
	.zero		2


//--------------------- .nv.info                  --------------------------
	.section	.nv.info,"",@"SHT_CUDA_INFO"
	.align	4


	//----- nvinfo : EIATTR_REGCOUNT
	.align		4
        /*0000*/ 	.byte	0x04, 0x2f
        /*0002*/ 	.short	(.L_1 - .L_0)
	.align		4
.L_0:
        /*0004*/ 	.word	index@(_Z9array_sumPfS_i)
        /*0008*/ 	.word	0x0000000c


	//----- nvinfo : EIATTR_FRAME_SIZE
	.align		4
.L_1:
        /*000c*/ 	.byte	0x04, 0x11
        /*000e*/ 	.short	(.L_3 - .L_2)
	.align		4
.L_2:
        /*0010*/ 	.word	index@(_Z9array_sumPfS_i)
        /*0014*/ 	.word	0x00000000


	//----- nvinfo : EIATTR_MIN_STACK_SIZE
	.align		4
.L_3:
        /*0018*/ 	.byte	0x04, 0x12
        /*001a*/ 	.short	(.L_5 - .L_4)
	.align		4
.L_4:
        /*001c*/ 	.word	index@(_Z9array_sumPfS_i)
        /*0020*/ 	.word	0x00000000
.L_5:


//--------------------- .nv.compat                --------------------------
	.section	.nv.compat,"",@"SHT_CUDA_COMPAT_INFO"
	.align	4
        /*0000*/ 	.byte	0x02, 0x09, 0x00, 0x00, 0x02, 0x02, 0x01, 0x00, 0x02, 0x05, 0x05, 0x00, 0x03, 0x07, 0x01, 0x01
        /*0010*/ 	.byte	0x02, 0x03, 0x00, 0x00, 0x02, 0x06, 0x01, 0x00, 0x04, 0x0b, 0x08, 0x00, 0x09, 0x00, 0x00, 0x00
        /*0020*/ 	.byte	0x00, 0x00, 0x00, 0x00


//--------------------- .nv.info._Z9array_sumPfS_i --------------------------
	.section	.nv.info._Z9array_sumPfS_i,"",@"SHT_CUDA_INFO"
	.sectionflags	@""
	.align	4


	//----- nvinfo : EIATTR_CUDA_API_VERSION
	.align		4
        /*0000*/ 	.byte	0x04, 0x37
        /*0002*/ 	.short	(.L_7 - .L_6)
.L_6:
        /*0004*/ 	.word	0x00000082


	//----- nvinfo : EIATTR_KPARAM_INFO
	.align		4
.L_7:
        /*0008*/ 	.byte	0x04, 0x17
        /*000a*/ 	.short	(.L_9 - .L_8)
.L_8:
        /*000c*/ 	.word	0x00000000
        /*0010*/ 	.short	0x0002
        /*0012*/ 	.short	0x0010
        /*0014*/ 	.byte	0x00, 0xf0, 0x11, 0x00


	//----- nvinfo : EIATTR_KPARAM_INFO
	.align		4
.L_9:
        /*0018*/ 	.byte	0x04, 0x17
        /*001a*/ 	.short	(.L_11 - .L_10)
.L_10:
        /*001c*/ 	.word	0x00000000
        /*0020*/ 	.short	0x0001
        /*0022*/ 	.short	0x0008
        /*0024*/ 	.byte	0x00, 0xf5, 0x21, 0x00


	//----- nvinfo : EIATTR_KPARAM_INFO
	.align		4
.L_11:
        /*0028*/ 	.byte	0x04, 0x17
        /*002a*/ 	.short	(.L_13 - .L_12)
.L_12:
        /*002c*/ 	.word	0x00000000
        /*0030*/ 	.short	0x0000
        /*0032*/ 	.short	0x0000
        /*0034*/ 	.byte	0x00, 0xf5, 0x21, 0x00


	//----- nvinfo : EIATTR_SPARSE_MMA_MASK
	.align		4
.L_13:
        /*0038*/ 	.byte	0x03, 0x50
        /*003a*/ 	.short	0x0000


	//----- nvinfo : EIATTR_MAXREG_COUNT
	.align		4
        /*003c*/ 	.byte	0x03, 0x1b
        /*003e*/ 	.short	0x00ff


	//----- nvinfo : EIATTR_NUM_BARRIERS
	.align		4
        /*0040*/ 	.byte	0x02, 0x4c
        /*0042*/ 	.byte	0x01
	.zero		1


	//----- nvinfo : EIATTR_MERCURY_ISA_VERSION
	.align		4
        /*0044*/ 	.byte	0x03, 0x5f
        /*0046*/ 	.short	0x0101


	//----- nvinfo : EIATTR_VRC_CTA_INIT_COUNT
	.align		4
        /*0048*/ 	.byte	0x02, 0x4a
	.zero		1
	.zero		1


	//----- nvinfo : EIATTR_EXIT_INSTR_OFFSETS
	.align		4
        /*004c*/ 	.byte	0x04, 0x1c
        /*004e*/ 	.short	(.L_15 - .L_14)


	//   ....[0]....
.L_14:
        /*0050*/ 	.word	0x000002f0


	//   ....[1]....
        /*0054*/ 	.word	0x00000370


	//----- nvinfo : EIATTR_CRS_STACK_SIZE
	.align		4
.L_15:
        /*0058*/ 	.byte	0x04, 0x1e
        /*005a*/ 	.short	(.L_17 - .L_16)
.L_16:
        /*005c*/ 	.word	0x00000000


	//----- nvinfo : EIATTR_CBANK_PARAM_SIZE
	.align		4
.L_17:
        /*0060*/ 	.byte	0x03, 0x19
        /*0062*/ 	.short	0x0014


	//----- nvinfo : EIATTR_PARAM_CBANK
	.align		4
        /*0064*/ 	.byte	0x04, 0x0a
        /*0066*/ 	.short	(.L_19 - .L_18)
	.align		4
.L_18:
        /*0068*/ 	.word	index@(.nv.constant0._Z9array_sumPfS_i)
        /*006c*/ 	.short	0x0380
        /*006e*/ 	.short	0x0014


	//----- nvinfo : EIATTR_SW_WAR
	.align		4
.L_19:
        /*0070*/ 	.byte	0x04, 0x36
        /*0072*/ 	.short	(.L_21 - .L_20)
.L_20:
        /*0074*/ 	.word	0x00000008
.L_21:


//--------------------- .nv.callgraph             --------------------------
	.section	.nv.callgraph,"",@"SHT_CUDA_CALLGRAPH"
	.align	4
	.sectionentsize	8
	.align		4
        /*0000*/ 	.word	0x00000000
	.align		4
        /*0004*/ 	.word	0xffffffff
	.align		4
        /*0008*/ 	.word	0x00000000
	.align		4
        /*000c*/ 	.word	0xfffffffe
	.align		4
        /*0010*/ 	.word	0x00000000
	.align		4
        /*0014*/ 	.word	0xfffffffd
	.align		4
        /*0018*/ 	.word	0x00000000
	.align		4
        /*001c*/ 	.word	0xfffffffc


//--------------------- .text._Z9array_sumPfS_i   --------------------------
	.section	.text._Z9array_sumPfS_i,"ax",@progbits
	.align	128
        .global         _Z9array_sumPfS_i
        .type           _Z9array_sumPfS_i,@function
        .size           _Z9array_sumPfS_i,(.L_x_5 - _Z9array_sumPfS_i)
        .other          _Z9array_sumPfS_i,@"STO_CUDA_ENTRY STV_DEFAULT"
_Z9array_sumPfS_i:
.text._Z9array_sumPfS_i:
[----:B------:R-:W-:Y:S01]  /*0000*/  LDC R1, c[0x0][0x37c] ;  /* 0x0000df00ff017b82 */ /* 0x000fe20000000800 */
[----:B------:R-:W0:Y:S01]  /*0010*/  S2R R9, SR_CTAID.X ;  /* 0x0000000000097919 */ /* 0x000e220000002500 */
[----:B------:R-:W0:Y:S01]  /*0020*/  LDCU UR8, c[0x0][0x360] ;  /* 0x00006c00ff0877ac */ /* 0x000e220008000800 */
[----:B------:R-:W0:Y:S01]  /*0030*/  S2R R6, SR_TID.X ;  /* 0x0000000000067919 */ /* 0x000e220000002100 */
[----:B------:R-:W1:Y:S01]  /*0040*/  LDCU UR9, c[0x0][0x390] ;  /* 0x00007200ff0977ac */ /* 0x000e620008000800 */
[----:B------:R-:W2:Y:S01]  /*0050*/  LDCU.64 UR6, c[0x0][0x358] ;  /* 0x00006b00ff0677ac */ /* 0x000ea20008000a00 */
[----:B0-----:R-:W-:-:S04]  /*0060*/  IMAD R0, R9, UR8, R6 ;  /* 0x0000000809007c24 */ /* 0x001fc8000f8e0206 */
[----:B------:R-:W-:-:S05]  /*0070*/  IMAD R5, R9, UR8, R0 ;  /* 0x0000000809057c24 */ /* 0x000fca000f8e0200 */
[----:B-1----:R-:W-:-:S13]  /*0080*/  ISETP.GE.U32.AND P0, PT, R5, UR9, PT ;  /* 0x0000000905007c0c */ /* 0x002fda000bf06070 */
[----:B------:R-:W0:Y:S02]  /*0090*/  @!P0 LDC.64 R2, c[0x0][0x380] ;  /* 0x0000e000ff028b82 */ /* 0x000e240000000a00 */
[----:B0-----:R-:W-:-:S06]  /*00a0*/  @!P0 IMAD.WIDE.U32 R2, R5, 0x4, R2 ;  /* 0x0000000405028825 */ /* 0x001fcc00078e0002 */
[----:B--2---:R-:W2:Y:S01]  /*00b0*/  @!P0 LDG.E R3, desc[UR6][R2.64] ;  /* 0x0000000602038981 */ /* 0x004ea2000c1e1900 */
[----:B------:R-:W0:Y:S01]  /*00c0*/  S2UR UR5, SR_CgaCtaId ;  /* 0x00000000000579c3 */ /* 0x000e220000008800 */
[----:B------:R-:W-:Y:S01]  /*00d0*/  UMOV UR4, 0x400 ;  /* 0x0000040000047882 */ /* 0x000fe20000000000 */
[----:B------:R-:W-:Y:S01]  /*00e0*/  IMAD.U32 R7, RZ, RZ, UR8 ;  /* 0x00000008ff077e24 */ /* 0x000fe2000f8e00ff */
[----:B------:R-:W-:Y:S03]  /*00f0*/  BSSY.RECONVERGENT B0, `(.L_x_0) ;  /* 0x0000010000007945 */ /* 0x000fe60003800200 */
[----:B------:R-:W-:Y:S01]  /*0100*/  IMAD.IADD R5, R5, 0x1, R7 ;  /* 0x0000000105057824 */ /* 0x000fe200078e0207 */
[----:B0-----:R-:W-:-:S06]  /*0110*/  ULEA UR4, UR5, UR4, 0x18 ;  /* 0x0000000405047291 */ /* 0x001fcc000f8ec0ff */
[----:B------:R-:W-:-:S05]  /*0120*/  LEA R4, R6, UR4, 0x2 ;  /* 0x0000000406047c11 */ /* 0x000fca000f8e10ff */
[----:B--2---:R0:W-:Y:S04]  /*0130*/  @!P0 STS [R4], R3 ;  /* 0x0000000304008388 */ /* 0x0041e80000000800 */
[----:B------:R0:W-:Y:S01]  /*0140*/  @P0 STS [R4], RZ ;  /* 0x000000ff04000388 */ /* 0x0001e20000000800 */
[----:B------:R-:W-:-:S13]  /*0150*/  ISETP.GE.U32.AND P0, PT, R5, UR9, PT ;  /* 0x0000000905007c0c */ /* 0x000fda000bf06070 */
[----:B0-----:R-:W-:Y:S05]  /*0160*/  @P0 BRA `(.L_x_1) ;  /* 0x0000000000180947 */ /* 0x001fea0003800000 */
[----:B------:R-:W0:Y:S02]  /*0170*/  LDC.64 R2, c[0x0][0x380] ;  /* 0x0000e000ff027b82 */ /* 0x000e240000000a00 */
[----:B0-----:R-:W-:-:S06]  /*0180*/  IMAD.WIDE.U32 R2, R5, 0x4, R2 ;  /* 0x0000000405027825 */ /* 0x001fcc00078e0002 */
[----:B------:R-:W2:Y:S01]  /*0190*/  LDG.E R2, desc[UR6][R2.64] ;  /* 0x0000000602027981 */ /* 0x000ea2000c1e1900 */
[----:B------:R-:W-:-:S05]  /*01a0*/  LEA R5, R7, R4, 0x2 ;  /* 0x0000000407057211 */ /* 0x000fca00078e10ff */
[----:B--2---:R1:W-:Y:S01]  /*01b0*/  STS [R5], R2 ;  /* 0x0000000205007388 */ /* 0x0043e20000000800 */
[----:B------:R-:W-:Y:S05]  /*01c0*/  BRA `(.L_x_2) ;  /* 0x0000000000087947 */ /* 0x000fea0003800000 */
.L_x_1:
[----:B------:R-:W-:-:S05]  /*01d0*/  IMAD R2, R7, 0x4, R4 ;  /* 0x0000000407027824 */ /* 0x000fca00078e0204 */
[----:B------:R0:W-:Y:S02]  /*01e0*/  STS [R2], RZ ;  /* 0x000000ff02007388 */ /* 0x0001e40000000800 */
.L_x_2:
[----:B------:R-:W-:Y:S05]  /*01f0*/  BSYNC.RECONVERGENT B0 ;  /* 0x0000000000007941 */ /* 0x000fea0003800200 */
.L_x_0:
[----:B------:R-:W-:Y:S06]  /*0200*/  BAR.SYNC.DEFER_BLOCKING 0x0 ;  /* 0x0000000000007b1d */ /* 0x000fec0000010000 */
.L_x_3:
[----:B------:R-:W-:-:S13]  /*0210*/  ISETP.GE.U32.AND P0, PT, R6, R7, PT ;  /* 0x000000070600720c */ /* 0x000fda0003f06070 */
[----:B01----:R-:W-:Y:S01]  /*0220*/  @!P0 LEA R2, R7, R4, 0x2 ;  /* 0x0000000407028211 */ /* 0x003fe200078e10ff */
[----:B------:R-:W-:Y:S05]  /*0230*/  @!P0 LDS R3, [R4] ;  /* 0x0000000004038984 */ /* 0x000fea0000000800 */
[----:B------:R-:W0:Y:S02]  /*0240*/  @!P0 LDS R2, [R2] ;  /* 0x0000000002028984 */ /* 0x000e240000000800 */
[----:B0-----:R-:W-:-:S05]  /*0250*/  @!P0 FADD R3, R2, R3 ;  /* 0x0000000302038221 */ /* 0x001fca0000000000 */
[----:B------:R2:W-:Y:S01]  /*0260*/  @!P0 STS [R4], R3 ;  /* 0x0000000304008388 */ /* 0x0005e20000000800 */
[----:B------:R-:W-:Y:S01]  /*0270*/  BAR.SYNC.DEFER_BLOCKING 0x0 ;  /* 0x0000000000007b1d */ /* 0x000fe20000010000 */
[----:B------:R-:W-:Y:S02]  /*0280*/  ISETP.GT.U32.AND P0, PT, R7, 0x1, PT ;  /* 0x000000010700780c */ /* 0x000fe40003f04070 */
[----:B------:R-:W-:-:S11]  /*0290*/  SHF.R.U32.HI R7, RZ, 0x1, R7 ;  /* 0x00000001ff077819 */ /* 0x000fd60000011607 */
[----:B--2---:R-:W-:Y:S05]  /*02a0*/  @P0 BRA `(.L_x_3) ;  /* 0xfffffffc00d80947 */ /* 0x004fea000383ffff */
[----:B------:R-:W0:Y:S01]  /*02b0*/  LDCU UR4, c[0x0][0x390] ;  /* 0x00007200ff0477ac */ /* 0x000e220008000800 */
[----:B------:R-:W-:-:S05]  /*02c0*/  IMAD.SHL.U32 R0, R0, 0x2, RZ ;  /* 0x0000000200007824 */ /* 0x000fca00078e00ff */
[----:B0-----:R-:W-:-:S04]  /*02d0*/  ISETP.GE.AND P0, PT, R0, UR4, PT ;  /* 0x0000000400007c0c */ /* 0x001fc8000bf06270 */
[----:B------:R-:W-:-:S13]  /*02e0*/  ISETP.NE.OR P0, PT, R6, RZ, P0 ;  /* 0x000000ff0600720c */ /* 0x000fda0000705670 */
[----:B------:R-:W-:Y:S05]  /*02f0*/  @P0 EXIT ;  /* 0x000000000000094d */ /* 0x000fea0003800000 */
[----:B------:R-:W0:Y:S01]  /*0300*/  S2UR UR5, SR_CgaCtaId ;  /* 0x00000000000579c3 */ /* 0x000e220000008800 */
[----:B------:R-:W-:-:S07]  /*0310*/  UMOV UR4, 0x400 ;  /* 0x0000040000047882 */ /* 0x000fce0000000000 */
[----:B------:R-:W1:Y:S01]  /*0320*/  LDC.64 R2, c[0x0][0x388] ;  /* 0x0000e200ff027b82 */ /* 0x000e620000000a00 */
[----:B0-----:R-:W-:Y:S01]  /*0330*/  ULEA UR4, UR5, UR4, 0x18 ;  /* 0x0000000405047291 */ /* 0x001fe2000f8ec0ff */
[----:B-1----:R-:W-:-:S08]  /*0340*/  IMAD.WIDE.U32 R2, R9, 0x4, R2 ;  /* 0x0000000409027825 */ /* 0x002fd000078e0002 */
[----:B------:R-:W0:Y:S04]  /*0350*/  LDS R5, [UR4] ;  /* 0x00000004ff057984 */ /* 0x000e280008000800 */
[----:B0-----:R-:W-:Y:S01]  /*0360*/  STG.E desc[UR6][R2.64], R5 ;  /* 0x0000000502007986 */ /* 0x001fe2000c101906 */
[----:B------:R-:W-:Y:S05]  /*0370*/  EXIT ;  /* 0x000000000000794d */ /* 0x000fea0003800000 */
.L_x_4:
[----:B------:R-:W-:-:S00]  /*0380*/  BRA `(.L_x_4) ;  /* 0xfffffffc00fc7947 */ /* 0x000fc0000383ffff */
[----:B------:R-:W-:-:S00]  /*0390*/  NOP ;  /* 0x0000000000007918 */ /* 0x000fc00000000000 */
        /* <DEDUP_REMOVED lines=14> */
.L_x_5:


//--------------------- .nv.shared._Z9array_sumPfS_i --------------------------
	.section	.nv.shared._Z9array_sumPfS_i,"aw",@nobits
	.sectionflags	@""
	.align	4
.nv.shared._Z9array_sumPfS_i:
	.zero		5120


//--------------------- .nv.shared.reserved.0     --------------------------
	.section	.nv.shared.reserved.0,"aw",@nobits
	.weak		__nv_reservedSMEM_offset_0_alias
	.size		__nv_reservedSMEM_offset_0_alias, 0, 64
	.other		__nv_reservedSMEM_offset_0_alias,@"STO_CUDA_RESERVED_SHARED STV_DEFAULT"
__nv_reservedSMEM_offset_0_alias:
	.zero		0
	.zero		64


//--------------------- .nv.constant0._Z9array_sumPfS_i --------------------------
	.section	.nv.constant0._Z9array_sumPfS_i,"a",@progbits
	.sectionflags	@""
	.align	4
.nv.constant0._Z9array_sumPfS_i:
	.zero		916


//--------------------- SYMBOLS --------------------------

	.type		.nv.reservedSmem.offset0,@object
	.size		.nv.reservedSmem.offset0,0x4
	.type		.nv.reservedSmem.cap,@object
	.size		.nv.reservedSmem.cap,0x4
